//
// Generated by NVIDIA NVVM Compiler
//
// Compiler Build ID: CL-36424714
// Cuda compilation tools, release 13.0, V13.0.88
// Based on NVVM 20.0.0
//

.version 9.0
.target sm_100
.address_size 64

	// .globl	_Z11my_kernel2DfPfS_

.visible .entry _Z11my_kernel2DfPfS_(
	.param .f32 _Z11my_kernel2DfPfS__param_0,
	.param .u64 .ptr .align 1 _Z11my_kernel2DfPfS__param_1,
	.param .u64 .ptr .align 1 _Z11my_kernel2DfPfS__param_2
)
{
	.reg .pred 	%p<4>;
	.reg .b32 	%r<11>;
	.reg .b32 	%f<5>;
	.reg .b64 	%rd<8>;

	ld.param.f32 	%f1, [_Z11my_kernel2DfPfS__param_0];
	ld.param.u64 	%rd1, [_Z11my_kernel2DfPfS__param_1];
	ld.param.u64 	%rd2, [_Z11my_kernel2DfPfS__param_2];
	mov.u32 	%r3, %ctaid.x;
	mov.u32 	%r4, %ntid.x;
	mov.u32 	%r5, %tid.x;
	mad.lo.s32 	%r1, %r3, %r4, %r5;
	mov.u32 	%r6, %ctaid.y;
	mov.u32 	%r7, %ntid.y;
	mov.u32 	%r8, %tid.y;
	mad.lo.s32 	%r9, %r6, %r7, %r8;
	setp.gt.s32 	%p1, %r1, 199;
	setp.gt.u32 	%p2, %r9, 99;
	or.pred  	%p3, %p1, %p2;
	@%p3 bra 	$L__BB0_2;
	cvta.to.global.u64 	%rd3, %rd1;
	cvta.to.global.u64 	%rd4, %rd2;
	mad.lo.s32 	%r10, %r1, 100, %r9;
	mul.wide.s32 	%rd5, %r10, 4;
	add.s64 	%rd6, %rd3, %rd5;
	ld.global.f32 	%f2, [%rd6];
	add.s64 	%rd7, %rd4, %rd5;
	ld.global.f32 	%f3, [%rd7];
	fma.rn.f32 	%f4, %f1, %f2, %f3;
	st.global.f32 	[%rd7], %f4;
$L__BB0_2:
	ret;

}


// ===== COMPILED SASS (sm_100) =====

	.target	sm_100

	.elftype	@"ET_EXEC"


//--------------------- .note.nv.tkinfo           --------------------------
	.section	.note.nv.tkinfo,"",@"SHT_NOTE"
	.sectionflags	@"SHF_NOTE_NV_TKINFO"
	.tkinfo
        /*0018*/ 	.word	0x00000002
        /*0030*/ 	.string	""
        /*0030*/ 	.string	"ptxas"
        /*0030*/ 	.string	"Cuda compilation tools, release 13.0, V13.0.88"
        /*0030*/ 	.string	"Build cuda_13.0.r13.0/compiler.36424714_0"
        /*0030*/ 	.string	"-arch sm_100 -m 64 "



//--------------------- .note.nv.cuinfo           --------------------------
	.section	.note.nv.cuinfo,"",@"SHT_NOTE"
	.sectionflags	@"SHF_NOTE_NV_CUINFO"
        /*0018*/ 	.short	0x0002
        /*001a*/ 	.short	0x0064
        /*001c*/ 	.short	0x0082
	.zero		2


//--------------------- .nv.info                  --------------------------
	.section	.nv.info,"",@"SHT_CUDA_INFO"
	.align	4


	//----- nvinfo : EIATTR_REGCOUNT
	.align		4
        /*0000*/ 	.byte	0x04, 0x2f
        /*0002*/ 	.short	(.L_1 - .L_0)
	.align		4
.L_0:
        /*0004*/ 	.word	index@(_Z11my_kernel2DfPfS_)
        /*0008*/ 	.word	0x0000000a


	//----- nvinfo : EIATTR_FRAME_SIZE
	.align		4
.L_1:
        /*000c*/ 	.byte	0x04, 0x11
        /*000e*/ 	.short	(.L_3 - .L_2)
	.align		4
.L_2:
        /*0010*/ 	.word	index@(_Z11my_kernel2DfPfS_)
        /*0014*/ 	.word	0x00000000


	//----- nvinfo : EIATTR_MIN_STACK_SIZE
	.align		4
.L_3:
        /*0018*/ 	.byte	0x04, 0x12
        /*001a*/ 	.short	(.L_5 - .L_4)
	.align		4
.L_4:
        /*001c*/ 	.word	index@(_Z11my_kernel2DfPfS_)
        /*0020*/ 	.word	0x00000000
.L_5:


//--------------------- .nv.compat                --------------------------
	.section	.nv.compat,"",@"SHT_CUDA_COMPAT_INFO"
	.align	4
        /*0000*/ 	.byte	0x02, 0x09, 0x00, 0x00, 0x02, 0x02, 0x01, 0x00, 0x02, 0x05, 0x05, 0x00, 0x03, 0x07, 0x01, 0x01
        /*0010*/ 	.byte	0x02, 0x03, 0x00, 0x00, 0x02, 0x06, 0x01, 0x00, 0x04, 0x0b, 0x08, 0x00, 0x09, 0x00, 0x00, 0x00
        /*0020*/ 	.byte	0x00, 0x00, 0x00, 0x00


//--------------------- .nv.info._Z11my_kernel2DfPfS_ --------------------------
	.section	.nv.info._Z11my_kernel2DfPfS_,"",@"SHT_CUDA_INFO"
	.sectionflags	@""
	.align	4


	//----- nvinfo : EIATTR_CUDA_API_VERSION
	.align		4
        /*0000*/ 	.byte	0x04, 0x37
        /*0002*/ 	.short	(.L_7 - .L_6)
.L_6:
        /*0004*/ 	.word	0x00000082


	//----- nvinfo : EIATTR_KPARAM_INFO
	.align		4
.L_7:
        /*0008*/ 	.byte	0x04, 0x17
        /*000a*/ 	.short	(.L_9 - .L_8)
.L_8:
        /*000c*/ 	.word	0x00000000
        /*0010*/ 	.short	0x0002
        /*0012*/ 	.short	0x0010
        /*0014*/ 	.byte	0x00, 0xf5, 0x21, 0x00


	//----- nvinfo : EIATTR_KPARAM_INFO
	.align		4
.L_9:
        /*0018*/ 	.byte	0x04, 0x17
        /*001a*/ 	.short	(.L_11 - .L_10)
.L_10:
        /*001c*/ 	.word	0x00000000
        /*0020*/ 	.short	0x0001
        /*0022*/ 	.short	0x0008
        /*0024*/ 	.byte	0x00, 0xf5, 0x21, 0x00


	//----- nvinfo : EIATTR_KPARAM_INFO
	.align		4
.L_11:
        /*0028*/ 	.byte	0x04, 0x17
        /*002a*/ 	.short	(.L_13 - .L_12)
.L_12:
        /*002c*/ 	.word	0x00000000
        /*0030*/ 	.short	0x0000
        /*0032*/ 	.short	0x0000
        /*0034*/ 	.byte	0x00, 0xf0, 0x11, 0x00


	//----- nvinfo : EIATTR_SPARSE_MMA_MASK
	.align		4
.L_13:
        /*0038*/ 	.byte	0x03, 0x50
        /*003a*/ 	.short	0x0000


	//----- nvinfo : EIATTR_MAXREG_COUNT
	.align		4
        /*003c*/ 	.byte	0x03, 0x1b
        /*003e*/ 	.short	0x00ff


	//----- nvinfo : EIATTR_MERCURY_ISA_VERSION
	.align		4
        /*0040*/ 	.byte	0x03, 0x5f
        /*0042*/ 	.short	0x0101


	//----- nvinfo : EIATTR_VRC_CTA_INIT_COUNT
	.align		4
        /*0044*/ 	.byte	0x02, 0x4a
	.zero		1
	.zero		1


	//----- nvinfo : EIATTR_EXIT_INSTR_OFFSETS
	.align		4
        /*0048*/ 	.byte	0x04, 0x1c
        /*004a*/ 	.short	(.L_15 - .L_14)


	//   ....[0]....
.L_14:
        /*004c*/ 	.word	0x000000b0


	//   ....[1]....
        /*0050*/ 	.word	0x00000170


	//----- nvinfo : EIATTR_CBANK_PARAM_SIZE
	.align		4
.L_15:
        /*0054*/ 	.byte	0x03, 0x19
        /*0056*/ 	.short	0x0018


	//----- nvinfo : EIATTR_PARAM_CBANK
	.align		4
        /*0058*/ 	.byte	0x04, 0x0a
        /*005a*/ 	.short	(.L_17 - .L_16)
	.align		4
.L_16:
        /*005c*/ 	.word	index@(.nv.constant0._Z11my_kernel2DfPfS_)
        /*0060*/ 	.short	0x0380
        /*0062*/ 	.short	0x0018


	//----- nvinfo : EIATTR_SW_WAR
	.align		4
.L_17:
        /*0064*/ 	.byte	0x04, 0x36
        /*0066*/ 	.short	(.L_19 - .L_18)
.L_18:
        /*0068*/ 	.word	0x00000008
.L_19:


//--------------------- .nv.callgraph             --------------------------
	.section	.nv.callgraph,"",@"SHT_CUDA_CALLGRAPH"
	.align	4
	.sectionentsize	8
	.align		4
        /*0000*/ 	.word	0x00000000
	.align		4
        /*0004*/ 	.word	0xffffffff
	.align		4
        /*0008*/ 	.word	0x00000000
	.align		4
        /*000c*/ 	.word	0xfffffffe
	.align		4
        /*0010*/ 	.word	0x00000000
	.align		4
        /*0014*/ 	.word	0xfffffffd
	.align		4
        /*0018*/ 	.word	0x00000000
	.align		4
        /*001c*/ 	.word	0xfffffffc


//--------------------- .text._Z11my_kernel2DfPfS_ --------------------------
	.section	.text._Z11my_kernel2DfPfS_,"ax",@progbits
	.align	128
        .global         _Z11my_kernel2DfPfS_
        .type           _Z11my_kernel2DfPfS_,@function
        .size           _Z11my_kernel2DfPfS_,(.L_x_1 - _Z11my_kernel2DfPfS_)
        .other          _Z11my_kernel2DfPfS_,@"STO_CUDA_ENTRY STV_DEFAULT"
_Z11my_kernel2DfPfS_:
.text._Z11my_kernel2DfPfS_:
[----:B------:R-:W-:Y:S01]  /*0000*/  LDC R1, c[0x0][0x37c] ;  /* 0x0000df00ff017b82 */ /* 0x000fe20000000800 */
[----:B------:R-:W0:Y:S07]  /*0010*/  S2R R2, SR_TID.Y ;  /* 0x0000000000027919 */ /* 0x000e2e0000002200 */
[----:B------:R-:W1:Y:S01]  /*0020*/  LDC R0, c[0x0][0x360] ;  /* 0x0000d800ff007b82 */ /* 0x000e620000000800 */
[----:B------:R-:W1:Y:S07]  /*0030*/  S2R R3, SR_TID.X ;  /* 0x0000000000037919 */ /* 0x000e6e0000002100 */
[----:B------:R-:W0:Y:S08]  /*0040*/  S2UR UR5, SR_CTAID.Y ;  /* 0x00000000000579c3 */ /* 0x000e300000002600 */
[----:B------:R-:W0:Y:S08]  /*0050*/  LDC R7, c[0x0][0x364] ;  /* 0x0000d900ff077b82 */ /* 0x000e300000000800 */
[----:B------:R-:W1:Y:S01]  /*0060*/  S2UR UR4, SR_CTAID.X ;  /* 0x00000000000479c3 */ /* 0x000e620000002500 */
[----:B0-----:R-:W-:-:S05]  /*0070*/  IMAD R7, R7, UR5, R2 ;  /* 0x0000000507077c24 */ /* 0x001fca000f8e0202 */
[----:B------:R-:W-:Y:S01]  /*0080*/  ISETP.GT.U32.AND P0, PT, R7, 0x63, PT ;  /* 0x000000630700780c */ /* 0x000fe20003f04070 */
[----:B-1----:R-:W-:-:S05]  /*0090*/  IMAD R0, R0, UR4, R3 ;  /* 0x0000000400007c24 */ /* 0x002fca000f8e0203 */
[----:B------:R-:W-:-:S13]  /*00a0*/  ISETP.GT.OR P0, PT, R0, 0xc7, P0 ;  /* 0x000000c70000780c */ /* 0x000fda0000704670 */
[----:B------:R-:W-:Y:S05]  /*00b0*/  @P0 EXIT ;  /* 0x000000000000094d */ /* 0x000fea0003800000 */
[----:B------:R-:W0:Y:S01]  /*00c0*/  LDC.64 R2, c[0x0][0x388] ;  /* 0x0000e200ff027b82 */ /* 0x000e220000000a00 */
[----:B------:R-:W1:Y:S01]  /*00d0*/  LDCU.64 UR4, c[0x0][0x358] ;  /* 0x00006b00ff0477ac */ /* 0x000e620008000a00 */
[----:B------:R-:W-:Y:S01]  /*00e0*/  IMAD R7, R0, 0x64, R7 ;  /* 0x0000006400077824 */ /* 0x000fe200078e0207 */
[----:B------:R-:W2:Y:S05]  /*00f0*/  LDCU UR6, c[0x0][0x380] ;  /* 0x00007000ff0677ac */ /* 0x000eaa0008000800 */
[----:B------:R-:W3:Y:S01]  /*0100*/  LDC.64 R4, c[0x0][0x390] ;  /* 0x0000e400ff047b82 */ /* 0x000ee20000000a00 */
[----:B0-----:R-:W-:-:S06]  /*0110*/  IMAD.WIDE R2, R7, 0x4, R2 ;  /* 0x0000000407027825 */ /* 0x001fcc00078e0202 */
[----:B-1----:R-:W2:Y:S01]  /*0120*/  LDG.E R2, desc[UR4][R2.64] ;  /* 0x0000000402027981 */ /* 0x002ea2000c1e1900 */
[----:B---3--:R-:W-:-:S05]  /*0130*/  IMAD.WIDE R4, R7, 0x4, R4 ;  /* 0x0000000407047825 */ /* 0x008fca00078e0204 */
[----:B------:R-:W2:Y:S02]  /*0140*/  LDG.E R7, desc[UR4][R4.64] ;  /* 0x0000000404077981 */ /* 0x000ea4000c1e1900 */
[----:B--2---:R-:W-:-:S05]  /*0150*/  FFMA R7, R2, UR6, R7 ;  /* 0x0000000602077c23 */ /* 0x004fca0008000007 */
[----:B------:R-:W-:Y:S01]  /*0160*/  STG.E desc[UR4][R4.64], R7 ;  /* 0x0000000704007986 */ /* 0x000fe2000c101904 */
[----:B------:R-:W-:Y:S05]  /*0170*/  EXIT ;  /* 0x000000000000794d */ /* 0x000fea0003800000 */
.L_x_0:
[----:B------:R-:W-:-:S00]  /*0180*/  BRA `(.L_x_0) ;  /* 0xfffffffc00fc7947 */ /* 0x000fc0000383ffff */
[----:B------:R-:W-:-:S00]  /*0190*/  NOP ;  /* 0x0000000000007918 */ /* 0x000fc00000000000 */
        /* <DEDUP_REMOVED lines=14> */
.L_x_1:


//--------------------- .nv.shared.reserved.0     --------------------------
	.section	.nv.shared.reserved.0,"aw",@nobits
	.weak		__nv_reservedSMEM_offset_0_alias
	.size		__nv_reservedSMEM_offset_0_alias, 0, 64
	.other		__nv_reservedSMEM_offset_0_alias,@"STO_CUDA_RESERVED_SHARED STV_DEFAULT"
__nv_reservedSMEM_offset_0_alias:
	.zero		0
	.zero		64


//--------------------- .nv.constant0._Z11my_kernel2DfPfS_ --------------------------
	.section	.nv.constant0._Z11my_kernel2DfPfS_,"a",@progbits
	.sectionflags	@""
	.align	4
.nv.constant0._Z11my_kernel2DfPfS_:
	.zero		920


//--------------------- SYMBOLS --------------------------

	.type		.nv.reservedSmem.offset0,@object
	.size		.nv.reservedSmem.offset0,0x4
